//
// Generated by NVIDIA NVVM Compiler
//
// Compiler Build ID: CL-36424714
// Cuda compilation tools, release 13.0, V13.0.88
// Based on NVVM 20.0.0
//

.version 9.0
.target sm_100
.address_size 64

	// .globl	_Z20apply_sources_kernelPfPKhiiff

.visible .entry _Z20apply_sources_kernelPfPKhiiff(
	.param .u64 .ptr .align 1 _Z20apply_sources_kernelPfPKhiiff_param_0,
	.param .u64 .ptr .align 1 _Z20apply_sources_kernelPfPKhiiff_param_1,
	.param .u32 _Z20apply_sources_kernelPfPKhiiff_param_2,
	.param .u32 _Z20apply_sources_kernelPfPKhiiff_param_3,
	.param .f32 _Z20apply_sources_kernelPfPKhiiff_param_4,
	.param .f32 _Z20apply_sources_kernelPfPKhiiff_param_5
)
{
	.reg .pred 	%p<6>;
	.reg .b16 	%rs<2>;
	.reg .b32 	%r<14>;
	.reg .b32 	%f<6>;
	.reg .b64 	%rd<11>;

	ld.param.u64 	%rd3, [_Z20apply_sources_kernelPfPKhiiff_param_0];
	ld.param.u64 	%rd2, [_Z20apply_sources_kernelPfPKhiiff_param_1];
	ld.param.u32 	%r5, [_Z20apply_sources_kernelPfPKhiiff_param_2];
	ld.param.u32 	%r4, [_Z20apply_sources_kernelPfPKhiiff_param_3];
	ld.param.f32 	%f1, [_Z20apply_sources_kernelPfPKhiiff_param_4];
	ld.param.f32 	%f2, [_Z20apply_sources_kernelPfPKhiiff_param_5];
	cvta.to.global.u64 	%rd1, %rd3;
	mov.u32 	%r7, %ctaid.x;
	mov.u32 	%r8, %ntid.x;
	mov.u32 	%r9, %tid.x;
	mad.lo.s32 	%r1, %r7, %r8, %r9;
	mov.u32 	%r10, %ctaid.y;
	mov.u32 	%r11, %ntid.y;
	mov.u32 	%r12, %tid.y;
	mad.lo.s32 	%r13, %r10, %r11, %r12;
	setp.ge.s32 	%p1, %r1, %r4;
	setp.ge.s32 	%p2, %r13, %r5;
	or.pred  	%p3, %p1, %p2;
	@%p3 bra 	$L__BB0_5;
	cvta.to.global.u64 	%rd4, %rd2;
	mad.lo.s32 	%r3, %r4, %r13, %r1;
	cvt.s64.s32 	%rd5, %r3;
	add.s64 	%rd6, %rd4, %rd5;
	ld.global.u8 	%rs1, [%rd6];
	setp.eq.s16 	%p4, %rs1, 2;
	@%p4 bra 	$L__BB0_4;
	setp.ne.s16 	%p5, %rs1, 1;
	@%p5 bra 	$L__BB0_5;
	mul.wide.s32 	%rd9, %r3, 4;
	add.s64 	%rd10, %rd1, %rd9;
	st.global.f32 	[%rd10], %f1;
	bra.uni 	$L__BB0_5;
$L__BB0_4:
	mul.wide.s32 	%rd7, %r3, 4;
	add.s64 	%rd8, %rd1, %rd7;
	ld.global.f32 	%f3, [%rd8];
	sub.f32 	%f4, %f3, %f2;
	max.f32 	%f5, %f4, 0f00000000;
	st.global.f32 	[%rd8], %f5;
$L__BB0_5:
	ret;

}


// ===== COMPILED SASS (sm_100) =====

	.target	sm_100

	.elftype	@"ET_EXEC"


//--------------------- .note.nv.tkinfo           --------------------------
	.section	.note.nv.tkinfo,"",@"SHT_NOTE"
	.sectionflags	@"SHF_NOTE_NV_TKINFO"
	.tkinfo
        /*0018*/ 	.word	0x00000002
        /*0030*/ 	.string	""
        /*0030*/ 	.string	"ptxas"
        /*0030*/ 	.string	"Cuda compilation tools, release 13.0, V13.0.88"
        /*0030*/ 	.string	"Build cuda_13.0.r13.0/compiler.36424714_0"
        /*0030*/ 	.string	"-arch sm_100 -m 64 "



//--------------------- .note.nv.cuinfo           --------------------------
	.section	.note.nv.cuinfo,"",@"SHT_NOTE"
	.sectionflags	@"SHF_NOTE_NV_CUINFO"
        /*0018*/ 	.short	0x0002
        /*001a*/ 	.short	0x0064
        /*001c*/ 	.short	0x0082
	.zero		2


//--------------------- .nv.info                  --------------------------
	.section	.nv.info,"",@"SHT_CUDA_INFO"
	.align	4


	//----- nvinfo : EIATTR_REGCOUNT
	.align		4
        /*0000*/ 	.byte	0x04, 0x2f
        /*0002*/ 	.short	(.L_1 - .L_0)
	.align		4
.L_0:
        /*0004*/ 	.word	index@(_Z20apply_sources_kernelPfPKhiiff)
        /*0008*/ 	.word	0x0000000a


	//----- nvinfo : EIATTR_FRAME_SIZE
	.align		4
.L_1:
        /*000c*/ 	.byte	0x04, 0x11
        /*000e*/ 	.short	(.L_3 - .L_2)
	.align		4
.L_2:
        /*0010*/ 	.word	index@(_Z20apply_sources_kernelPfPKhiiff)
        /*0014*/ 	.word	0x00000000


	//----- nvinfo : EIATTR_MIN_STACK_SIZE
	.align		4
.L_3:
        /*0018*/ 	.byte	0x04, 0x12
        /*001a*/ 	.short	(.L_5 - .L_4)
	.align		4
.L_4:
        /*001c*/ 	.word	index@(_Z20apply_sources_kernelPfPKhiiff)
        /*0020*/ 	.word	0x00000000
.L_5:


//--------------------- .nv.compat                --------------------------
	.section	.nv.compat,"",@"SHT_CUDA_COMPAT_INFO"
	.align	4
        /*0000*/ 	.byte	0x02, 0x09, 0x00, 0x00, 0x02, 0x02, 0x01, 0x00, 0x02, 0x05, 0x05, 0x00, 0x03, 0x07, 0x01, 0x01
        /*0010*/ 	.byte	0x02, 0x03, 0x00, 0x00, 0x02, 0x06, 0x01, 0x00, 0x04, 0x0b, 0x08, 0x00, 0x09, 0x00, 0x00, 0x00
        /*0020*/ 	.byte	0x00, 0x00, 0x00, 0x00


//--------------------- .nv.info._Z20apply_sources_kernelPfPKhiiff --------------------------
	.section	.nv.info._Z20apply_sources_kernelPfPKhiiff,"",@"SHT_CUDA_INFO"
	.sectionflags	@""
	.align	4


	//----- nvinfo : EIATTR_CUDA_API_VERSION
	.align		4
        /*0000*/ 	.byte	0x04, 0x37
        /*0002*/ 	.short	(.L_7 - .L_6)
.L_6:
        /*0004*/ 	.word	0x00000082


	//----- nvinfo : EIATTR_KPARAM_INFO
	.align		4
.L_7:
        /*0008*/ 	.byte	0x04, 0x17
        /*000a*/ 	.short	(.L_9 - .L_8)
.L_8:
        /*000c*/ 	.word	0x00000000
        /*0010*/ 	.short	0x0005
        /*0012*/ 	.short	0x001c
        /*0014*/ 	.byte	0x00, 0xf0, 0x11, 0x00


	//----- nvinfo : EIATTR_KPARAM_INFO
	.align		4
.L_9:
        /*0018*/ 	.byte	0x04, 0x17
        /*001a*/ 	.short	(.L_11 - .L_10)
.L_10:
        /*001c*/ 	.word	0x00000000
        /*0020*/ 	.short	0x0004
        /*0022*/ 	.short	0x0018
        /*0024*/ 	.byte	0x00, 0xf0, 0x11, 0x00


	//----- nvinfo : EIATTR_KPARAM_INFO
	.align		4
.L_11:
        /*0028*/ 	.byte	0x04, 0x17
        /*002a*/ 	.short	(.L_13 - .L_12)
.L_12:
        /*002c*/ 	.word	0x00000000
        /*0030*/ 	.short	0x0003
        /*0032*/ 	.short	0x0014
        /*0034*/ 	.byte	0x00, 0xf0, 0x11, 0x00


	//----- nvinfo : EIATTR_KPARAM_INFO
	.align		4
.L_13:
        /*0038*/ 	.byte	0x04, 0x17
        /*003a*/ 	.short	(.L_15 - .L_14)
.L_14:
        /*003c*/ 	.word	0x00000000
        /*0040*/ 	.short	0x0002
        /*0042*/ 	.short	0x0010
        /*0044*/ 	.byte	0x00, 0xf0, 0x11, 0x00


	//----- nvinfo : EIATTR_KPARAM_INFO
	.align		4
.L_15:
        /*0048*/ 	.byte	0x04, 0x17
        /*004a*/ 	.short	(.L_17 - .L_16)
.L_16:
        /*004c*/ 	.word	0x00000000
        /*0050*/ 	.short	0x0001
        /*0052*/ 	.short	0x0008
        /*0054*/ 	.byte	0x00, 0xf5, 0x21, 0x00


	//----- nvinfo : EIATTR_KPARAM_INFO
	.align		4
.L_17:
        /*0058*/ 	.byte	0x04, 0x17
        /*005a*/ 	.short	(.L_19 - .L_18)
.L_18:
        /*005c*/ 	.word	0x00000000
        /*0060*/ 	.short	0x0000
        /*0062*/ 	.short	0x0000
        /*0064*/ 	.byte	0x00, 0xf5, 0x21, 0x00


	//----- nvinfo : EIATTR_SPARSE_MMA_MASK
	.align		4
.L_19:
        /*0068*/ 	.byte	0x03, 0x50
        /*006a*/ 	.short	0x0000


	//----- nvinfo : EIATTR_MAXREG_COUNT
	.align		4
        /*006c*/ 	.byte	0x03, 0x1b
        /*006e*/ 	.short	0x00ff


	//----- nvinfo : EIATTR_MERCURY_ISA_VERSION
	.align		4
        /*0070*/ 	.byte	0x03, 0x5f
        /*0072*/ 	.short	0x0101


	//----- nvinfo : EIATTR_VRC_CTA_INIT_COUNT
	.align		4
        /*0074*/ 	.byte	0x02, 0x4a
	.zero		1
	.zero		1


	//----- nvinfo : EIATTR_EXIT_INSTR_OFFSETS
	.align		4
        /*0078*/ 	.byte	0x04, 0x1c
        /*007a*/ 	.short	(.L_21 - .L_20)


	//   ....[0]....
.L_20:
        /*007c*/ 	.word	0x000000c0


	//   ....[1]....
        /*0080*/ 	.word	0x00000160


	//   ....[2]....
        /*0084*/ 	.word	0x000001b0


	//   ....[3]....
        /*0088*/ 	.word	0x00000230


	//----- nvinfo : EIATTR_CRS_STACK_SIZE
	.align		4
.L_21:
        /*008c*/ 	.byte	0x04, 0x1e
        /*008e*/ 	.short	(.L_23 - .L_22)
.L_22:
        /*0090*/ 	.word	0x00000000


	//----- nvinfo : EIATTR_CBANK_PARAM_SIZE
	.align		4
.L_23:
        /*0094*/ 	.byte	0x03, 0x19
        /*0096*/ 	.short	0x0020


	//----- nvinfo : EIATTR_PARAM_CBANK
	.align		4
        /*0098*/ 	.byte	0x04, 0x0a
        /*009a*/ 	.short	(.L_25 - .L_24)
	.align		4
.L_24:
        /*009c*/ 	.word	index@(.nv.constant0._Z20apply_sources_kernelPfPKhiiff)
        /*00a0*/ 	.short	0x0380
        /*00a2*/ 	.short	0x0020


	//----- nvinfo : EIATTR_SW_WAR
	.align		4
.L_25:
        /*00a4*/ 	.byte	0x04, 0x36
        /*00a6*/ 	.short	(.L_27 - .L_26)
.L_26:
        /*00a8*/ 	.word	0x00000008
.L_27:


//--------------------- .nv.callgraph             --------------------------
	.section	.nv.callgraph,"",@"SHT_CUDA_CALLGRAPH"
	.align	4
	.sectionentsize	8
	.align		4
        /*0000*/ 	.word	0x00000000
	.align		4
        /*0004*/ 	.word	0xffffffff
	.align		4
        /*0008*/ 	.word	0x00000000
	.align		4
        /*000c*/ 	.word	0xfffffffe
	.align		4
        /*0010*/ 	.word	0x00000000
	.align		4
        /*0014*/ 	.word	0xfffffffd
	.align		4
        /*0018*/ 	.word	0x00000000
	.align		4
        /*001c*/ 	.word	0xfffffffc


//--------------------- .text._Z20apply_sources_kernelPfPKhiiff --------------------------
	.section	.text._Z20apply_sources_kernelPfPKhiiff,"ax",@progbits
	.align	128
        .global         _Z20apply_sources_kernelPfPKhiiff
        .type           _Z20apply_sources_kernelPfPKhiiff,@function
        .size           _Z20apply_sources_kernelPfPKhiiff,(.L_x_2 - _Z20apply_sources_kernelPfPKhiiff)
        .other          _Z20apply_sources_kernelPfPKhiiff,@"STO_CUDA_ENTRY STV_DEFAULT"
_Z20apply_sources_kernelPfPKhiiff:
.text._Z20apply_sources_kernelPfPKhiiff:
[----:B------:R-:W-:Y:S01]  /*0000*/  LDC R1, c[0x0][0x37c] ;  /* 0x0000df00ff017b82 */ /* 0x000fe20000000800 */
[----:B------:R-:W0:Y:S07]  /*0010*/  S2R R2, SR_TID.Y ;  /* 0x0000000000027919 */ /* 0x000e2e0000002200 */
[----:B------:R-:W1:Y:S01]  /*0020*/  LDC R0, c[0x0][0x360] ;  /* 0x0000d800ff007b82 */ /* 0x000e620000000800 */
[----:B------:R-:W2:Y:S01]  /*0030*/  LDCU.64 UR6, c[0x0][0x390] ;  /* 0x00007200ff0677ac */ /* 0x000ea20008000a00 */
[----:B------:R-:W1:Y:S06]  /*0040*/  S2R R5, SR_TID.X ;  /* 0x0000000000057919 */ /* 0x000e6c0000002100 */
[----:B------:R-:W0:Y:S08]  /*0050*/  S2UR UR5, SR_CTAID.Y ;  /* 0x00000000000579c3 */ /* 0x000e300000002600 */
[----:B------:R-:W0:Y:S08]  /*0060*/  LDC R3, c[0x0][0x364] ;  /* 0x0000d900ff037b82 */ /* 0x000e300000000800 */
[----:B------:R-:W1:Y:S01]  /*0070*/  S2UR UR4, SR_CTAID.X ;  /* 0x00000000000479c3 */ /* 0x000e620000002500 */
[----:B0-----:R-:W-:-:S05]  /*0080*/  IMAD R3, R3, UR5, R2 ;  /* 0x0000000503037c24 */ /* 0x001fca000f8e0202 */
[----:B--2---:R-:W-:Y:S01]  /*0090*/  ISETP.GE.AND P0, PT, R3, UR6, PT ;  /* 0x0000000603007c0c */ /* 0x004fe2000bf06270 */
[----:B-1----:R-:W-:-:S05]  /*00a0*/  IMAD R0, R0, UR4, R5 ;  /* 0x0000000400007c24 */ /* 0x002fca000f8e0205 */
[----:B------:R-:W-:-:S13]  /*00b0*/  ISETP.GE.OR P0, PT, R0, UR7, P0 ;  /* 0x0000000700007c0c */ /* 0x000fda0008706670 */
[----:B------:R-:W-:Y:S05]  /*00c0*/  @P0 EXIT ;  /* 0x000000000000094d */ /* 0x000fea0003800000 */
[----:B------:R-:W0:Y:S01]  /*00d0*/  LDCU.64 UR8, c[0x0][0x388] ;  /* 0x00007100ff0877ac */ /* 0x000e220008000a00 */
[----:B------:R-:W-:Y:S01]  /*00e0*/  IMAD R5, R3, UR7, R0 ;  /* 0x0000000703057c24 */ /* 0x000fe2000f8e0200 */
[----:B------:R-:W1:Y:S04]  /*00f0*/  LDCU.64 UR4, c[0x0][0x358] ;  /* 0x00006b00ff0477ac */ /* 0x000e680008000a00 */
[----:B0-----:R-:W-:-:S04]  /*0100*/  IADD3 R2, P0, PT, R5, UR8, RZ ;  /* 0x0000000805027c10 */ /* 0x001fc8000ff1e0ff */
[----:B------:R-:W-:-:S05]  /*0110*/  LEA.HI.X.SX32 R3, R5, UR9, 0x1, P0 ;  /* 0x0000000905037c11 */ /* 0x000fca00080f0eff */
[----:B-1----:R-:W2:Y:S02]  /*0120*/  LDG.E.U8 R2, desc[UR4][R2.64] ;  /* 0x0000000402027981 */ /* 0x002ea4000c1e1100 */
[----:B--2---:R-:W-:-:S13]  /*0130*/  ISETP.NE.AND P0, PT, R2, 0x2, PT ;  /* 0x000000020200780c */ /* 0x004fda0003f05270 */
[----:B------:R-:W-:Y:S05]  /*0140*/  @!P0 BRA `(.L_x_0) ;  /* 0x00000000001c8947 */ /* 0x000fea0003800000 */
[----:B------:R-:W-:-:S13]  /*0150*/  ISETP.NE.AND P0, PT, R2, 0x1, PT ;  /* 0x000000010200780c */ /* 0x000fda0003f05270 */
[----:B------:R-:W-:Y:S05]  /*0160*/  @P0 EXIT ;  /* 0x000000000000094d */ /* 0x000fea0003800000 */
[----:B------:R-:W0:Y:S08]  /*0170*/  LDC.64 R2, c[0x0][0x380] ;  /* 0x0000e000ff027b82 */ /* 0x000e300000000a00 */
[----:B------:R-:W1:Y:S01]  /*0180*/  LDC R7, c[0x0][0x398] ;  /* 0x0000e600ff077b82 */ /* 0x000e620000000800 */
[----:B0-----:R-:W-:-:S05]  /*0190*/  IMAD.WIDE R2, R5, 0x4, R2 ;  /* 0x0000000405027825 */ /* 0x001fca00078e0202 */
[----:B-1----:R-:W-:Y:S01]  /*01a0*/  STG.E desc[UR4][R2.64], R7 ;  /* 0x0000000702007986 */ /* 0x002fe2000c101904 */
[----:B------:R-:W-:Y:S05]  /*01b0*/  EXIT ;  /* 0x000000000000794d */ /* 0x000fea0003800000 */
.L_x_0:
[----:B------:R-:W0:Y:S01]  /*01c0*/  LDC.64 R2, c[0x0][0x380] ;  /* 0x0000e000ff027b82 */ /* 0x000e220000000a00 */
[----:B------:R-:W1:Y:S01]  /*01d0*/  LDCU UR6, c[0x0][0x39c] ;  /* 0x00007380ff0677ac */ /* 0x000e620008000800 */
[----:B0-----:R-:W-:-:S05]  /*01e0*/  IMAD.WIDE R2, R5, 0x4, R2 ;  /* 0x0000000405027825 */ /* 0x001fca00078e0202 */
[----:B------:R-:W1:Y:S02]  /*01f0*/  LDG.E R0, desc[UR4][R2.64] ;  /* 0x0000000402007981 */ /* 0x000e64000c1e1900 */
[----:B-1----:R-:W-:-:S05]  /*0200*/  FADD R0, R0, -UR6 ;  /* 0x8000000600007e21 */ /* 0x002fca0008000000 */
[----:B------:R-:W-:-:S05]  /*0210*/  FMNMX R5, RZ, R0, !PT ;  /* 0x00000000ff057209 */ /* 0x000fca0007800000 */
[----:B------:R-:W-:Y:S01]  /*0220*/  STG.E desc[UR4][R2.64], R5 ;  /* 0x0000000502007986 */ /* 0x000fe2000c101904 */
[----:B------:R-:W-:Y:S05]  /*0230*/  EXIT ;  /* 0x000000000000794d */ /* 0x000fea0003800000 */
.L_x_1:
[----:B------:R-:W-:-:S00]  /*0240*/  BRA `(.L_x_1) ;  /* 0xfffffffc00fc7947 */ /* 0x000fc0000383ffff */
[----:B------:R-:W-:-:S00]  /*0250*/  NOP ;  /* 0x0000000000007918 */ /* 0x000fc00000000000 */
        /* <DEDUP_REMOVED lines=10> */
.L_x_2:


//--------------------- .nv.shared.reserved.0     --------------------------
	.section	.nv.shared.reserved.0,"aw",@nobits
	.weak		__nv_reservedSMEM_offset_0_alias
	.size		__nv_reservedSMEM_offset_0_alias, 0, 64
	.other		__nv_reservedSMEM_offset_0_alias,@"STO_CUDA_RESERVED_SHARED STV_DEFAULT"
__nv_reservedSMEM_offset_0_alias:
	.zero		0
	.zero		64


//--------------------- .nv.constant0._Z20apply_sources_kernelPfPKhiiff --------------------------
	.section	.nv.constant0._Z20apply_sources_kernelPfPKhiiff,"a",@progbits
	.sectionflags	@""
	.align	4
.nv.constant0._Z20apply_sources_kernelPfPKhiiff:
	.zero		928


//--------------------- SYMBOLS --------------------------

	.type		.nv.reservedSmem.offset0,@object
	.size		.nv.reservedSmem.offset0,0x4
